//
// Generated by NVIDIA NVVM Compiler
//
// Compiler Build ID: CL-36424714
// Cuda compilation tools, release 13.0, V13.0.88
// Based on NVVM 20.0.0
//

.version 9.0
.target sm_100
.address_size 64

	// .globl	_Z4habsPf13__nv_bfloat16

.visible .entry _Z4habsPf13__nv_bfloat16(
	.param .u64 .ptr .align 1 _Z4habsPf13__nv_bfloat16_param_0,
	.param .align 2 .b8 _Z4habsPf13__nv_bfloat16_param_1[2]
)
{
	.reg .b16 	%rs<4>;
	.reg .b32 	%f<2>;
	.reg .b64 	%rd<3>;

	ld.param.u16 	%rs2, [_Z4habsPf13__nv_bfloat16_param_1];
	ld.param.u64 	%rd1, [_Z4habsPf13__nv_bfloat16_param_0];
	cvta.to.global.u64 	%rd2, %rd1;
	// begin inline asm
	{abs.bf16 %rs1,%rs2;
}
	// end inline asm
	// begin inline asm
	{ cvt.f32.bf16 %f1, %rs1;}

	// end inline asm
	st.global.f32 	[%rd2], %f1;
	ret;

}
	// .globl	_Z4hfmaPf13__nv_bfloat16S0_S0_
.visible .entry _Z4hfmaPf13__nv_bfloat16S0_S0_(
	.param .u64 .ptr .align 1 _Z4hfmaPf13__nv_bfloat16S0_S0__param_0,
	.param .align 2 .b8 _Z4hfmaPf13__nv_bfloat16S0_S0__param_1[2],
	.param .align 2 .b8 _Z4hfmaPf13__nv_bfloat16S0_S0__param_2[2],
	.param .align 2 .b8 _Z4hfmaPf13__nv_bfloat16S0_S0__param_3[2]
)
{
	.reg .b16 	%rs<6>;
	.reg .b32 	%f<2>;
	.reg .b64 	%rd<3>;

	ld.param.u16 	%rs2, [_Z4hfmaPf13__nv_bfloat16S0_S0__param_1];
	ld.param.u16 	%rs3, [_Z4hfmaPf13__nv_bfloat16S0_S0__param_2];
	ld.param.u16 	%rs4, [_Z4hfmaPf13__nv_bfloat16S0_S0__param_3];
	ld.param.u64 	%rd1, [_Z4hfmaPf13__nv_bfloat16S0_S0__param_0];
	cvta.to.global.u64 	%rd2, %rd1;
	// begin inline asm
	{fma.rn.bf16 %rs1,%rs2,%rs3,%rs4;
}
	// end inline asm
	// begin inline asm
	{ cvt.f32.bf16 %f1, %rs1;}

	// end inline asm
	st.global.f32 	[%rd2], %f1;
	ret;

}
	// .globl	_Z9hfma_reluPf13__nv_bfloat16S0_S0_
.visible .entry _Z9hfma_reluPf13__nv_bfloat16S0_S0_(
	.param .u64 .ptr .align 1 _Z9hfma_reluPf13__nv_bfloat16S0_S0__param_0,
	.param .align 2 .b8 _Z9hfma_reluPf13__nv_bfloat16S0_S0__param_1[2],
	.param .align 2 .b8 _Z9hfma_reluPf13__nv_bfloat16S0_S0__param_2[2],
	.param .align 2 .b8 _Z9hfma_reluPf13__nv_bfloat16S0_S0__param_3[2]
)
{
	.reg .b16 	%rs<6>;
	.reg .b32 	%f<2>;
	.reg .b64 	%rd<3>;

	ld.param.u16 	%rs2, [_Z9hfma_reluPf13__nv_bfloat16S0_S0__param_1];
	ld.param.u16 	%rs3, [_Z9hfma_reluPf13__nv_bfloat16S0_S0__param_2];
	ld.param.u16 	%rs4, [_Z9hfma_reluPf13__nv_bfloat16S0_S0__param_3];
	ld.param.u64 	%rd1, [_Z9hfma_reluPf13__nv_bfloat16S0_S0__param_0];
	cvta.to.global.u64 	%rd2, %rd1;
	// begin inline asm
	{ fma.rn.relu.bf16 %rs1,%rs2,%rs3,%rs4;
}
	// end inline asm
	// begin inline asm
	{ cvt.f32.bf16 %f1, %rs1;}

	// end inline asm
	st.global.f32 	[%rd2], %f1;
	ret;

}
	// .globl	_Z8hfma_satPf13__nv_bfloat16S0_S0_
.visible .entry _Z8hfma_satPf13__nv_bfloat16S0_S0_(
	.param .u64 .ptr .align 1 _Z8hfma_satPf13__nv_bfloat16S0_S0__param_0,
	.param .align 2 .b8 _Z8hfma_satPf13__nv_bfloat16S0_S0__param_1[2],
	.param .align 2 .b8 _Z8hfma_satPf13__nv_bfloat16S0_S0__param_2[2],
	.param .align 2 .b8 _Z8hfma_satPf13__nv_bfloat16S0_S0__param_3[2]
)
{
	.reg .b16 	%rs<6>;
	.reg .b32 	%f<2>;
	.reg .b64 	%rd<3>;

	ld.param.u16 	%rs2, [_Z8hfma_satPf13__nv_bfloat16S0_S0__param_1];
	ld.param.u16 	%rs3, [_Z8hfma_satPf13__nv_bfloat16S0_S0__param_2];
	ld.param.u16 	%rs4, [_Z8hfma_satPf13__nv_bfloat16S0_S0__param_3];
	ld.param.u64 	%rd1, [_Z8hfma_satPf13__nv_bfloat16S0_S0__param_0];
	cvta.to.global.u64 	%rd2, %rd1;
	// begin inline asm
	{ .reg .b16 f, one, zero;
  mov.b16 one, 0x3f80U;
  mov.b16 zero, 0;
  fma.rn.bf16 f, %rs2, %rs3, %rs4;
  max.bf16 f, f, zero;
  min.bf16 %rs1, f, one;
}
	// end inline asm
	// begin inline asm
	{ cvt.f32.bf16 %f1, %rs1;}

	// end inline asm
	st.global.f32 	[%rd2], %f1;
	ret;

}


// ===== COMPILED SASS (sm_100) =====

	.target	sm_100

	.elftype	@"ET_EXEC"


//--------------------- .note.nv.tkinfo           --------------------------
	.section	.note.nv.tkinfo,"",@"SHT_NOTE"
	.sectionflags	@"SHF_NOTE_NV_TKINFO"
	.tkinfo
        /*0018*/ 	.word	0x00000002
        /*0030*/ 	.string	""
        /*0030*/ 	.string	"ptxas"
        /*0030*/ 	.string	"Cuda compilation tools, release 13.0, V13.0.88"
        /*0030*/ 	.string	"Build cuda_13.0.r13.0/compiler.36424714_0"
        /*0030*/ 	.string	"-arch sm_100 -m 64 "



//--------------------- .note.nv.cuinfo           --------------------------
	.section	.note.nv.cuinfo,"",@"SHT_NOTE"
	.sectionflags	@"SHF_NOTE_NV_CUINFO"
        /*0018*/ 	.short	0x0002
        /*001a*/ 	.short	0x0064
        /*001c*/ 	.short	0x0082
	.zero		2


//--------------------- .nv.info                  --------------------------
	.section	.nv.info,"",@"SHT_CUDA_INFO"
	.align	4


	//----- nvinfo : EIATTR_REGCOUNT
	.align		4
        /*0000*/ 	.byte	0x04, 0x2f
        /*0002*/ 	.short	(.L_1 - .L_0)
	.align		4
.L_0:
        /*0004*/ 	.word	index@(_Z4habsPf13__nv_bfloat16)
        /*0008*/ 	.word	0x00000008


	//----- nvinfo : EIATTR_FRAME_SIZE
	.align		4
.L_1:
        /*000c*/ 	.byte	0x04, 0x11
        /*000e*/ 	.short	(.L_3 - .L_2)
	.align		4
.L_2:
        /*0010*/ 	.word	index@(_Z4habsPf13__nv_bfloat16)
        /*0014*/ 	.word	0x00000000


	//----- nvinfo : EIATTR_REGCOUNT
	.align		4
.L_3:
        /*0018*/ 	.byte	0x04, 0x2f
        /*001a*/ 	.short	(.L_5 - .L_4)
	.align		4
.L_4:
        /*001c*/ 	.word	index@(_Z4hfmaPf13__nv_bfloat16S0_S0_)
        /*0020*/ 	.word	0x00000008


	//----- nvinfo : EIATTR_FRAME_SIZE
	.align		4
.L_5:
        /*0024*/ 	.byte	0x04, 0x11
        /*0026*/ 	.short	(.L_7 - .L_6)
	.align		4
.L_6:
        /*0028*/ 	.word	index@(_Z4hfmaPf13__nv_bfloat16S0_S0_)
        /*002c*/ 	.word	0x00000000


	//----- nvinfo : EIATTR_REGCOUNT
	.align		4
.L_7:
        /*0030*/ 	.byte	0x04, 0x2f
        /*0032*/ 	.short	(.L_9 - .L_8)
	.align		4
.L_8:
        /*0034*/ 	.word	index@(_Z9hfma_reluPf13__nv_bfloat16S0_S0_)
        /*0038*/ 	.word	0x00000008


	//----- nvinfo : EIATTR_FRAME_SIZE
	.align		4
.L_9:
        /*003c*/ 	.byte	0x04, 0x11
        /*003e*/ 	.short	(.L_11 - .L_10)
	.align		4
.L_10:
        /*0040*/ 	.word	index@(_Z9hfma_reluPf13__nv_bfloat16S0_S0_)
        /*0044*/ 	.word	0x00000000


	//----- nvinfo : EIATTR_REGCOUNT
	.align		4
.L_11:
        /*0048*/ 	.byte	0x04, 0x2f
        /*004a*/ 	.short	(.L_13 - .L_12)
	.align		4
.L_12:
        /*004c*/ 	.word	index@(_Z8hfma_satPf13__nv_bfloat16S0_S0_)
        /*0050*/ 	.word	0x00000008


	//----- nvinfo : EIATTR_FRAME_SIZE
	.align		4
.L_13:
        /*0054*/ 	.byte	0x04, 0x11
        /*0056*/ 	.short	(.L_15 - .L_14)
	.align		4
.L_14:
        /*0058*/ 	.word	index@(_Z8hfma_satPf13__nv_bfloat16S0_S0_)
        /*005c*/ 	.word	0x00000000


	//----- nvinfo : EIATTR_MIN_STACK_SIZE
	.align		4
.L_15:
        /*0060*/ 	.byte	0x04, 0x12
        /*0062*/ 	.short	(.L_17 - .L_16)
	.align		4
.L_16:
        /*0064*/ 	.word	index@(_Z8hfma_satPf13__nv_bfloat16S0_S0_)
        /*0068*/ 	.word	0x00000000


	//----- nvinfo : EIATTR_MIN_STACK_SIZE
	.align		4
.L_17:
        /*006c*/ 	.byte	0x04, 0x12
        /*006e*/ 	.short	(.L_19 - .L_18)
	.align		4
.L_18:
        /*0070*/ 	.word	index@(_Z9hfma_reluPf13__nv_bfloat16S0_S0_)
        /*0074*/ 	.word	0x00000000


	//----- nvinfo : EIATTR_MIN_STACK_SIZE
	.align		4
.L_19:
        /*0078*/ 	.byte	0x04, 0x12
        /*007a*/ 	.short	(.L_21 - .L_20)
	.align		4
.L_20:
        /*007c*/ 	.word	index@(_Z4hfmaPf13__nv_bfloat16S0_S0_)
        /*0080*/ 	.word	0x00000000


	//----- nvinfo : EIATTR_MIN_STACK_SIZE
	.align		4
.L_21:
        /*0084*/ 	.byte	0x04, 0x12
        /*0086*/ 	.short	(.L_23 - .L_22)
	.align		4
.L_22:
        /*0088*/ 	.word	index@(_Z4habsPf13__nv_bfloat16)
        /*008c*/ 	.word	0x00000000
.L_23:


//--------------------- .nv.compat                --------------------------
	.section	.nv.compat,"",@"SHT_CUDA_COMPAT_INFO"
	.align	4
        /*0000*/ 	.byte	0x02, 0x09, 0x00, 0x00, 0x02, 0x02, 0x01, 0x00, 0x02, 0x05, 0x05, 0x00, 0x03, 0x07, 0x01, 0x01
        /*0010*/ 	.byte	0x02, 0x03, 0x00, 0x00, 0x02, 0x06, 0x01, 0x00, 0x04, 0x0b, 0x08, 0x00, 0x09, 0x00, 0x00, 0x00
        /*0020*/ 	.byte	0x00, 0x00, 0x00, 0x00


//--------------------- .nv.info._Z8hfma_satPf13__nv_bfloat16S0_S0_ --------------------------
	.section	.nv.info._Z8hfma_satPf13__nv_bfloat16S0_S0_,"",@"SHT_CUDA_INFO"
	.sectionflags	@""
	.align	4


	//----- nvinfo : EIATTR_CUDA_API_VERSION
	.align		4
        /*0000*/ 	.byte	0x04, 0x37
        /*0002*/ 	.short	(.L_25 - .L_24)
.L_24:
        /*0004*/ 	.word	0x00000082


	//----- nvinfo : EIATTR_KPARAM_INFO
	.align		4
.L_25:
        /*0008*/ 	.byte	0x04, 0x17
        /*000a*/ 	.short	(.L_27 - .L_26)
.L_26:
        /*000c*/ 	.word	0x00000000
        /*0010*/ 	.short	0x0003
        /*0012*/ 	.short	0x000c
        /*0014*/ 	.byte	0x00, 0xf0, 0x09, 0x00


	//----- nvinfo : EIATTR_KPARAM_INFO
	.align		4
.L_27:
        /*0018*/ 	.byte	0x04, 0x17
        /*001a*/ 	.short	(.L_29 - .L_28)
.L_28:
        /*001c*/ 	.word	0x00000000
        /*0020*/ 	.short	0x0002
        /*0022*/ 	.short	0x000a
        /*0024*/ 	.byte	0x00, 0xf0, 0x09, 0x00


	//----- nvinfo : EIATTR_KPARAM_INFO
	.align		4
.L_29:
        /*0028*/ 	.byte	0x04, 0x17
        /*002a*/ 	.short	(.L_31 - .L_30)
.L_30:
        /*002c*/ 	.word	0x00000000
        /*0030*/ 	.short	0x0001
        /*0032*/ 	.short	0x0008
        /*0034*/ 	.byte	0x00, 0xf0, 0x09, 0x00


	//----- nvinfo : EIATTR_KPARAM_INFO
	.align		4
.L_31:
        /*0038*/ 	.byte	0x04, 0x17
        /*003a*/ 	.short	(.L_33 - .L_32)
.L_32:
        /*003c*/ 	.word	0x00000000
        /*0040*/ 	.short	0x0000
        /*0042*/ 	.short	0x0000
        /*0044*/ 	.byte	0x00, 0xf5, 0x21, 0x00


	//----- nvinfo : EIATTR_SPARSE_MMA_MASK
	.align		4
.L_33:
        /*0048*/ 	.byte	0x03, 0x50
        /*004a*/ 	.short	0x0000


	//----- nvinfo : EIATTR_MAXREG_COUNT
	.align		4
        /*004c*/ 	.byte	0x03, 0x1b
        /*004e*/ 	.short	0x00ff


	//----- nvinfo : EIATTR_MERCURY_ISA_VERSION
	.align		4
        /*0050*/ 	.byte	0x03, 0x5f
        /*0052*/ 	.short	0x0101


	//----- nvinfo : EIATTR_VRC_CTA_INIT_COUNT
	.align		4
        /*0054*/ 	.byte	0x02, 0x4a
	.zero		1
	.zero		1


	//----- nvinfo : EIATTR_EXIT_INSTR_OFFSETS
	.align		4
        /*0058*/ 	.byte	0x04, 0x1c
        /*005a*/ 	.short	(.L_35 - .L_34)


	//   ....[0]....
.L_34:
        /*005c*/ 	.word	0x000000a0


	//----- nvinfo : EIATTR_CBANK_PARAM_SIZE
	.align		4
.L_35:
        /*0060*/ 	.byte	0x03, 0x19
        /*0062*/ 	.short	0x000e


	//----- nvinfo : EIATTR_PARAM_CBANK
	.align		4
        /*0064*/ 	.byte	0x04, 0x0a
        /*0066*/ 	.short	(.L_37 - .L_36)
	.align		4
.L_36:
        /*0068*/ 	.word	index@(.nv.constant0._Z8hfma_satPf13__nv_bfloat16S0_S0_)
        /*006c*/ 	.short	0x0380
        /*006e*/ 	.short	0x000e


	//----- nvinfo : EIATTR_SW_WAR
	.align		4
.L_37:
        /*0070*/ 	.byte	0x04, 0x36
        /*0072*/ 	.short	(.L_39 - .L_38)
.L_38:
        /*0074*/ 	.word	0x00000008
.L_39:


//--------------------- .nv.info._Z9hfma_reluPf13__nv_bfloat16S0_S0_ --------------------------
	.section	.nv.info._Z9hfma_reluPf13__nv_bfloat16S0_S0_,"",@"SHT_CUDA_INFO"
	.sectionflags	@""
	.align	4


	//----- nvinfo : EIATTR_CUDA_API_VERSION
	.align		4
        /*0000*/ 	.byte	0x04, 0x37
        /*0002*/ 	.short	(.L_41 - .L_40)
.L_40:
        /*0004*/ 	.word	0x00000082


	//----- nvinfo : EIATTR_KPARAM_INFO
	.align		4
.L_41:
        /*0008*/ 	.byte	0x04, 0x17
        /*000a*/ 	.short	(.L_43 - .L_42)
.L_42:
        /*000c*/ 	.word	0x00000000
        /*0010*/ 	.short	0x0003
        /*0012*/ 	.short	0x000c
        /*0014*/ 	.byte	0x00, 0xf0, 0x09, 0x00


	//----- nvinfo : EIATTR_KPARAM_INFO
	.align		4
.L_43:
        /*0018*/ 	.byte	0x04, 0x17
        /*001a*/ 	.short	(.L_45 - .L_44)
.L_44:
        /*001c*/ 	.word	0x00000000
        /*0020*/ 	.short	0x0002
        /*0022*/ 	.short	0x000a
        /*0024*/ 	.byte	0x00, 0xf0, 0x09, 0x00


	//----- nvinfo : EIATTR_KPARAM_INFO
	.align		4
.L_45:
        /*0028*/ 	.byte	0x04, 0x17
        /*002a*/ 	.short	(.L_47 - .L_46)
.L_46:
        /*002c*/ 	.word	0x00000000
        /*0030*/ 	.short	0x0001
        /*0032*/ 	.short	0x0008
        /*0034*/ 	.byte	0x00, 0xf0, 0x09, 0x00


	//----- nvinfo : EIATTR_KPARAM_INFO
	.align		4
.L_47:
        /*0038*/ 	.byte	0x04, 0x17
        /*003a*/ 	.short	(.L_49 - .L_48)
.L_48:
        /*003c*/ 	.word	0x00000000
        /*0040*/ 	.short	0x0000
        /*0042*/ 	.short	0x0000
        /*0044*/ 	.byte	0x00, 0xf5, 0x21, 0x00


	//----- nvinfo : EIATTR_SPARSE_MMA_MASK
	.align		4
.L_49:
        /*0048*/ 	.byte	0x03, 0x50
        /*004a*/ 	.short	0x0000


	//----- nvinfo : EIATTR_MAXREG_COUNT
	.align		4
        /*004c*/ 	.byte	0x03, 0x1b
        /*004e*/ 	.short	0x00ff


	//----- nvinfo : EIATTR_MERCURY_ISA_VERSION
	.align		4
        /*0050*/ 	.byte	0x03, 0x5f
        /*0052*/ 	.short	0x0101


	//----- nvinfo : EIATTR_VRC_CTA_INIT_COUNT
	.align		4
        /*0054*/ 	.byte	0x02, 0x4a
	.zero		1
	.zero		1


	//----- nvinfo : EIATTR_EXIT_INSTR_OFFSETS
	.align		4
        /*0058*/ 	.byte	0x04, 0x1c
        /*005a*/ 	.short	(.L_51 - .L_50)


	//   ....[0]....
.L_50:
        /*005c*/ 	.word	0x00000080


	//----- nvinfo : EIATTR_CBANK_PARAM_SIZE
	.align		4
.L_51:
        /*0060*/ 	.byte	0x03, 0x19
        /*0062*/ 	.short	0x000e


	//----- nvinfo : EIATTR_PARAM_CBANK
	.align		4
        /*0064*/ 	.byte	0x04, 0x0a
        /*0066*/ 	.short	(.L_53 - .L_52)
	.align		4
.L_52:
        /*0068*/ 	.word	index@(.nv.constant0._Z9hfma_reluPf13__nv_bfloat16S0_S0_)
        /*006c*/ 	.short	0x0380
        /*006e*/ 	.short	0x000e


	//----- nvinfo : EIATTR_SW_WAR
	.align		4
.L_53:
        /*0070*/ 	.byte	0x04, 0x36
        /*0072*/ 	.short	(.L_55 - .L_54)
.L_54:
        /*0074*/ 	.word	0x00000008
.L_55:


//--------------------- .nv.info._Z4hfmaPf13__nv_bfloat16S0_S0_ --------------------------
	.section	.nv.info._Z4hfmaPf13__nv_bfloat16S0_S0_,"",@"SHT_CUDA_INFO"
	.sectionflags	@""
	.align	4


	//----- nvinfo : EIATTR_CUDA_API_VERSION
	.align		4
        /*0000*/ 	.byte	0x04, 0x37
        /*0002*/ 	.short	(.L_57 - .L_56)
.L_56:
        /*0004*/ 	.word	0x00000082


	//----- nvinfo : EIATTR_KPARAM_INFO
	.align		4
.L_57:
        /*0008*/ 	.byte	0x04, 0x17
        /*000a*/ 	.short	(.L_59 - .L_58)
.L_58:
        /*000c*/ 	.word	0x00000000
        /*0010*/ 	.short	0x0003
        /*0012*/ 	.short	0x000c
        /*0014*/ 	.byte	0x00, 0xf0, 0x09, 0x00


	//----- nvinfo : EIATTR_KPARAM_INFO
	.align		4
.L_59:
        /*0018*/ 	.byte	0x04, 0x17
        /*001a*/ 	.short	(.L_61 - .L_60)
.L_60:
        /*001c*/ 	.word	0x00000000
        /*0020*/ 	.short	0x0002
        /*0022*/ 	.short	0x000a
        /*0024*/ 	.byte	0x00, 0xf0, 0x09, 0x00


	//----- nvinfo : EIATTR_KPARAM_INFO
	.align		4
.L_61:
        /*0028*/ 	.byte	0x04, 0x17
        /*002a*/ 	.short	(.L_63 - .L_62)
.L_62:
        /*002c*/ 	.word	0x00000000
        /*0030*/ 	.short	0x0001
        /*0032*/ 	.short	0x0008
        /*0034*/ 	.byte	0x00, 0xf0, 0x09, 0x00


	//----- nvinfo : EIATTR_KPARAM_INFO
	.align		4
.L_63:
        /*0038*/ 	.byte	0x04, 0x17
        /*003a*/ 	.short	(.L_65 - .L_64)
.L_64:
        /*003c*/ 	.word	0x00000000
        /*0040*/ 	.short	0x0000
        /*0042*/ 	.short	0x0000
        /*0044*/ 	.byte	0x00, 0xf5, 0x21, 0x00


	//----- nvinfo : EIATTR_SPARSE_MMA_MASK
	.align		4
.L_65:
        /*0048*/ 	.byte	0x03, 0x50
        /*004a*/ 	.short	0x0000


	//----- nvinfo : EIATTR_MAXREG_COUNT
	.align		4
        /*004c*/ 	.byte	0x03, 0x1b
        /*004e*/ 	.short	0x00ff


	//----- nvinfo : EIATTR_MERCURY_ISA_VERSION
	.align		4
        /*0050*/ 	.byte	0x03, 0x5f
        /*0052*/ 	.short	0x0101


	//----- nvinfo : EIATTR_VRC_CTA_INIT_COUNT
	.align		4
        /*0054*/ 	.byte	0x02, 0x4a
	.zero		1
	.zero		1


	//----- nvinfo : EIATTR_EXIT_INSTR_OFFSETS
	.align		4
        /*0058*/ 	.byte	0x04, 0x1c
        /*005a*/ 	.short	(.L_67 - .L_66)


	//   ....[0]....
.L_66:
        /*005c*/ 	.word	0x00000080


	//----- nvinfo : EIATTR_CBANK_PARAM_SIZE
	.align		4
.L_67:
        /*0060*/ 	.byte	0x03, 0x19
        /*0062*/ 	.short	0x000e


	//----- nvinfo : EIATTR_PARAM_CBANK
	.align		4
        /*0064*/ 	.byte	0x04, 0x0a
        /*0066*/ 	.short	(.L_69 - .L_68)
	.align		4
.L_68:
        /*0068*/ 	.word	index@(.nv.constant0._Z4hfmaPf13__nv_bfloat16S0_S0_)
        /*006c*/ 	.short	0x0380
        /*006e*/ 	.short	0x000e


	//----- nvinfo : EIATTR_SW_WAR
	.align		4
.L_69:
        /*0070*/ 	.byte	0x04, 0x36
        /*0072*/ 	.short	(.L_71 - .L_70)
.L_70:
        /*0074*/ 	.word	0x00000008
.L_71:


//--------------------- .nv.info._Z4habsPf13__nv_bfloat16 --------------------------
	.section	.nv.info._Z4habsPf13__nv_bfloat16,"",@"SHT_CUDA_INFO"
	.sectionflags	@""
	.align	4


	//----- nvinfo : EIATTR_CUDA_API_VERSION
	.align		4
        /*0000*/ 	.byte	0x04, 0x37
        /*0002*/ 	.short	(.L_73 - .L_72)
.L_72:
        /*0004*/ 	.word	0x00000082


	//----- nvinfo : EIATTR_KPARAM_INFO
	.align		4
.L_73:
        /*0008*/ 	.byte	0x04, 0x17
        /*000a*/ 	.short	(.L_75 - .L_74)
.L_74:
        /*000c*/ 	.word	0x00000000
        /*0010*/ 	.short	0x0001
        /*0012*/ 	.short	0x0008
        /*0014*/ 	.byte	0x00, 0xf0, 0x09, 0x00


	//----- nvinfo : EIATTR_KPARAM_INFO
	.align		4
.L_75:
        /*0018*/ 	.byte	0x04, 0x17
        /*001a*/ 	.short	(.L_77 - .L_76)
.L_76:
        /*001c*/ 	.word	0x00000000
        /*0020*/ 	.short	0x0000
        /*0022*/ 	.short	0x0000
        /*0024*/ 	.byte	0x00, 0xf5, 0x21, 0x00


	//----- nvinfo : EIATTR_SPARSE_MMA_MASK
	.align		4
.L_77:
        /*0028*/ 	.byte	0x03, 0x50
        /*002a*/ 	.short	0x0000


	//----- nvinfo : EIATTR_MAXREG_COUNT
	.align		4
        /*002c*/ 	.byte	0x03, 0x1b
        /*002e*/ 	.short	0x00ff


	//----- nvinfo : EIATTR_MERCURY_ISA_VERSION
	.align		4
        /*0030*/ 	.byte	0x03, 0x5f
        /*0032*/ 	.short	0x0101


	//----- nvinfo : EIATTR_VRC_CTA_INIT_COUNT
	.align		4
        /*0034*/ 	.byte	0x02, 0x4a
	.zero		1
	.zero		1


	//----- nvinfo : EIATTR_EXIT_INSTR_OFFSETS
	.align		4
        /*0038*/ 	.byte	0x04, 0x1c
        /*003a*/ 	.short	(.L_79 - .L_78)


	//   ....[0]....
.L_78:
        /*003c*/ 	.word	0x00000070


	//----- nvinfo : EIATTR_CBANK_PARAM_SIZE
	.align		4
.L_79:
        /*0040*/ 	.byte	0x03, 0x19
        /*0042*/ 	.short	0x000a


	//----- nvinfo : EIATTR_PARAM_CBANK
	.align		4
        /*0044*/ 	.byte	0x04, 0x0a
        /*0046*/ 	.short	(.L_81 - .L_80)
	.align		4
.L_80:
        /*0048*/ 	.word	index@(.nv.constant0._Z4habsPf13__nv_bfloat16)
        /*004c*/ 	.short	0x0380
        /*004e*/ 	.short	0x000a


	//----- nvinfo : EIATTR_SW_WAR
	.align		4
.L_81:
        /*0050*/ 	.byte	0x04, 0x36
        /*0052*/ 	.short	(.L_83 - .L_82)
.L_82:
        /*0054*/ 	.word	0x00000008
.L_83:


//--------------------- .nv.callgraph             --------------------------
	.section	.nv.callgraph,"",@"SHT_CUDA_CALLGRAPH"
	.align	4
	.sectionentsize	8
	.align		4
        /*0000*/ 	.word	0x00000000
	.align		4
        /*0004*/ 	.word	0xffffffff
	.align		4
        /*0008*/ 	.word	0x00000000
	.align		4
        /*000c*/ 	.word	0xfffffffe
	.align		4
        /*0010*/ 	.word	0x00000000
	.align		4
        /*0014*/ 	.word	0xfffffffd
	.align		4
        /*0018*/ 	.word	0x00000000
	.align		4
        /*001c*/ 	.word	0xfffffffc


//--------------------- .text._Z8hfma_satPf13__nv_bfloat16S0_S0_ --------------------------
	.section	.text._Z8hfma_satPf13__nv_bfloat16S0_S0_,"ax",@progbits
	.align	128
        .global         _Z8hfma_satPf13__nv_bfloat16S0_S0_
        .type           _Z8hfma_satPf13__nv_bfloat16S0_S0_,@function
        .size           _Z8hfma_satPf13__nv_bfloat16S0_S0_,(.L_x_4 - _Z8hfma_satPf13__nv_bfloat16S0_S0_)
        .other          _Z8hfma_satPf13__nv_bfloat16S0_S0_,@"STO_CUDA_ENTRY STV_DEFAULT"
_Z8hfma_satPf13__nv_bfloat16S0_S0_:
.text._Z8hfma_satPf13__nv_bfloat16S0_S0_:
[----:B------:R-:W-:Y:S08]  /*0000*/  LDC R1, c[0x0][0x37c] ;  /* 0x0000df00ff017b82 */ /* 0x000ff00000000800 */
[----:B------:R-:W0:Y:S01]  /*0010*/  LDC R0, c[0x0][0x388] ;  /* 0x0000e200ff007b82 */ /* 0x000e220000000800 */
[----:B------:R-:W0:Y:S07]  /*0020*/  LDCU.U16 UR4, c[0x0][0x38c] ;  /* 0x00007180ff0477ac */ /* 0x000e2e0008000400 */
[----:B------:R-:W1:Y:S01]  /*0030*/  LDC.64 R2, c[0x0][0x380] ;  /* 0x0000e000ff027b82 */ /* 0x000e620000000a00 */
[----:B0-----:R-:W-:Y:S01]  /*0040*/  HFMA2.BF16_V2 R0, R0.H0_H0, R0.H1_H1, UR4.H0_H0 ;  /* 0x2000000400007e31 */ /* 0x001fe20008260800 */
[----:B------:R-:W1:Y:S04]  /*0050*/  LDCU.64 UR4, c[0x0][0x358] ;  /* 0x00006b00ff0477ac */ /* 0x000e680008000a00 */
[----:B------:R-:W-:-:S04]  /*0060*/  HMNMX2.BF16_V2 R0, R0.H0_H0, RZ.H0_H0, !PT ;  /* 0x200000ff00007240 */ /* 0x000fc80007a00800 */
[----:B------:R-:W-:-:S05]  /*0070*/  HMNMX2.BF16_V2 R0, R0.H0_H0, 1, 1, PT ;  /* 0x3f803f8000007840 */ /* 0x000fca0003a00800 */
[----:B------:R-:W-:-:S05]  /*0080*/  SHF.L.U32 R5, R0, 0x10, RZ ;  /* 0x0000001000057819 */ /* 0x000fca00000006ff */
[----:B-1----:R-:W-:Y:S01]  /*0090*/  STG.E desc[UR4][R2.64], R5 ;  /* 0x0000000502007986 */ /* 0x002fe2000c101904 */
[----:B------:R-:W-:Y:S05]  /*00a0*/  EXIT ;  /* 0x000000000000794d */ /* 0x000fea0003800000 */
.L_x_0:
[----:B------:R-:W-:-:S00]  /*00b0*/  BRA `(.L_x_0) ;  /* 0xfffffffc00fc7947 */ /* 0x000fc0000383ffff */
[----:B------:R-:W-:-:S00]  /*00c0*/  NOP ;  /* 0x0000000000007918 */ /* 0x000fc00000000000 */
        /* <DEDUP_REMOVED lines=11> */
.L_x_4:


//--------------------- .text._Z9hfma_reluPf13__nv_bfloat16S0_S0_ --------------------------
	.section	.text._Z9hfma_reluPf13__nv_bfloat16S0_S0_,"ax",@progbits
	.align	128
        .global         _Z9hfma_reluPf13__nv_bfloat16S0_S0_
        .type           _Z9hfma_reluPf13__nv_bfloat16S0_S0_,@function
        .size           _Z9hfma_reluPf13__nv_bfloat16S0_S0_,(.L_x_5 - _Z9hfma_reluPf13__nv_bfloat16S0_S0_)
        .other          _Z9hfma_reluPf13__nv_bfloat16S0_S0_,@"STO_CUDA_ENTRY STV_DEFAULT"
_Z9hfma_reluPf13__nv_bfloat16S0_S0_:
.text._Z9hfma_reluPf13__nv_bfloat16S0_S0_:
[----:B------:R-:W-:Y:S08]  /*0000*/  LDC R1, c[0x0][0x37c] ;  /* 0x0000df00ff017b82 */ /* 0x000ff00000000800 */
[----:B------:R-:W0:Y:S01]  /*0010*/  LDC R0, c[0x0][0x388] ;  /* 0x0000e200ff007b82 */ /* 0x000e220000000800 */
[----:B------:R-:W0:Y:S01]  /*0020*/  LDCU.U16 UR6, c[0x0][0x38c] ;  /* 0x00007180ff0677ac */ /* 0x000e220008000400 */
[----:B------:R-:W1:Y:S06]  /*0030*/  LDCU.64 UR4, c[0x0][0x358] ;  /* 0x00006b00ff0477ac */ /* 0x000e6c0008000a00 */
[----:B------:R-:W1:Y:S01]  /*0040*/  LDC.64 R2, c[0x0][0x380] ;  /* 0x0000e000ff027b82 */ /* 0x000e620000000a00 */
[----:B0-----:R-:W-:-:S05]  /*0050*/  HFMA2.BF16_V2.RELU R0, R0.H0_H0, R0.H1_H1, UR6.H0_H0 ;  /* 0x2000000600007e31 */ /* 0x001fca000ba68800 */
[----:B------:R-:W-:-:S05]  /*0060*/  SHF.L.U32 R5, R0, 0x10, RZ ;  /* 0x0000001000057819 */ /* 0x000fca00000006ff */
[----:B-1----:R-:W-:Y:S01]  /*0070*/  STG.E desc[UR4][R2.64], R5 ;  /* 0x0000000502007986 */ /* 0x002fe2000c101904 */
[----:B------:R-:W-:Y:S05]  /*0080*/  EXIT ;  /* 0x000000000000794d */ /* 0x000fea0003800000 */
.L_x_1:
        /* <DEDUP_REMOVED lines=15> */
.L_x_5:


//--------------------- .text._Z4hfmaPf13__nv_bfloat16S0_S0_ --------------------------
	.section	.text._Z4hfmaPf13__nv_bfloat16S0_S0_,"ax",@progbits
	.align	128
        .global         _Z4hfmaPf13__nv_bfloat16S0_S0_
        .type           _Z4hfmaPf13__nv_bfloat16S0_S0_,@function
        .size           _Z4hfmaPf13__nv_bfloat16S0_S0_,(.L_x_6 - _Z4hfmaPf13__nv_bfloat16S0_S0_)
        .other          _Z4hfmaPf13__nv_bfloat16S0_S0_,@"STO_CUDA_ENTRY STV_DEFAULT"
_Z4hfmaPf13__nv_bfloat16S0_S0_:
.text._Z4hfmaPf13__nv_bfloat16S0_S0_:
[----:B------:R-:W-:Y:S08]  /*0000*/  LDC R1, c[0x0][0x37c] ;  /* 0x0000df00ff017b82 */ /* 0x000ff00000000800 */
[----:B------:R-:W0:Y:S01]  /*0010*/  LDC R0, c[0x0][0x388] ;  /* 0x0000e200ff007b82 */ /* 0x000e220000000800 */
[----:B------:R-:W0:Y:S01]  /*0020*/  LDCU.U16 UR6, c[0x0][0x38c] ;  /* 0x00007180ff0677ac */ /* 0x000e220008000400 */
[----:B------:R-:W1:Y:S06]  /*0030*/  LDCU.64 UR4, c[0x0][0x358] ;  /* 0x00006b00ff0477ac */ /* 0x000e6c0008000a00 */
[----:B------:R-:W1:Y:S01]  /*0040*/  LDC.64 R2, c[0x0][0x380] ;  /* 0x0000e000ff027b82 */ /* 0x000e620000000a00 */
[----:B0-----:R-:W-:-:S05]  /*0050*/  HFMA2.BF16_V2 R0, R0.H0_H0, R0.H1_H1, UR6.H0_H0 ;  /* 0x2000000600007e31 */ /* 0x001fca0008260800 */
[----:B------:R-:W-:-:S05]  /*0060*/  SHF.L.U32 R5, R0, 0x10, RZ ;  /* 0x0000001000057819 */ /* 0x000fca00000006ff */
[----:B-1----:R-:W-:Y:S01]  /*0070*/  STG.E desc[UR4][R2.64], R5 ;  /* 0x0000000502007986 */ /* 0x002fe2000c101904 */
[----:B------:R-:W-:Y:S05]  /*0080*/  EXIT ;  /* 0x000000000000794d */ /* 0x000fea0003800000 */
.L_x_2:
        /* <DEDUP_REMOVED lines=15> */
.L_x_6:


//--------------------- .text._Z4habsPf13__nv_bfloat16 --------------------------
	.section	.text._Z4habsPf13__nv_bfloat16,"ax",@progbits
	.align	128
        .global         _Z4habsPf13__nv_bfloat16
        .type           _Z4habsPf13__nv_bfloat16,@function
        .size           _Z4habsPf13__nv_bfloat16,(.L_x_7 - _Z4habsPf13__nv_bfloat16)
        .other          _Z4habsPf13__nv_bfloat16,@"STO_CUDA_ENTRY STV_DEFAULT"
_Z4habsPf13__nv_bfloat16:
.text._Z4habsPf13__nv_bfloat16:
[----:B------:R-:W-:Y:S01]  /*0000*/  LDC R1, c[0x0][0x37c] ;  /* 0x0000df00ff017b82 */ /* 0x000fe20000000800 */
[----:B------:R-:W0:Y:S07]  /*0010*/  LDCU.U16 UR6, c[0x0][0x388] ;  /* 0x00007100ff0677ac */ /* 0x000e2e0008000400 */
[----:B------:R-:W1:Y:S01]  /*0020*/  LDC.64 R2, c[0x0][0x380] ;  /* 0x0000e000ff027b82 */ /* 0x000e620000000a00 */
[----:B------:R-:W1:Y:S01]  /*0030*/  LDCU.64 UR4, c[0x0][0x358] ;  /* 0x00006b00ff0477ac */ /* 0x000e620008000a00 */
[----:B0-----:R-:W-:-:S05]  /*0040*/  HFMA2.BF16_V2 R0, -RZ.H0_H0, RZ.H0_H0, |UR6.H0_H0| ;  /* 0x60000006ff007e31 */ /* 0x001fca00082409ff */
[----:B------:R-:W-:-:S05]  /*0050*/  SHF.L.U32 R5, R0, 0x10, RZ ;  /* 0x0000001000057819 */ /* 0x000fca00000006ff */
[----:B-1----:R-:W-:Y:S01]  /*0060*/  STG.E desc[UR4][R2.64], R5 ;  /* 0x0000000502007986 */ /* 0x002fe2000c101904 */
[----:B------:R-:W-:Y:S05]  /*0070*/  EXIT ;  /* 0x000000000000794d */ /* 0x000fea0003800000 */
.L_x_3:
        /* <DEDUP_REMOVED lines=16> */
.L_x_7:


//--------------------- .nv.shared.reserved.0     --------------------------
	.section	.nv.shared.reserved.0,"aw",@nobits
	.weak		__nv_reservedSMEM_offset_0_alias
	.size		__nv_reservedSMEM_offset_0_alias, 0, 64
	.other		__nv_reservedSMEM_offset_0_alias,@"STO_CUDA_RESERVED_SHARED STV_DEFAULT"
__nv_reservedSMEM_offset_0_alias:
	.zero		0
	.zero		64


//--------------------- .nv.constant0._Z8hfma_satPf13__nv_bfloat16S0_S0_ --------------------------
	.section	.nv.constant0._Z8hfma_satPf13__nv_bfloat16S0_S0_,"a",@progbits
	.sectionflags	@""
	.align	4
.nv.constant0._Z8hfma_satPf13__nv_bfloat16S0_S0_:
	.zero		910


//--------------------- .nv.constant0._Z9hfma_reluPf13__nv_bfloat16S0_S0_ --------------------------
	.section	.nv.constant0._Z9hfma_reluPf13__nv_bfloat16S0_S0_,"a",@progbits
	.sectionflags	@""
	.align	4
.nv.constant0._Z9hfma_reluPf13__nv_bfloat16S0_S0_:
	.zero		910


//--------------------- .nv.constant0._Z4hfmaPf13__nv_bfloat16S0_S0_ --------------------------
	.section	.nv.constant0._Z4hfmaPf13__nv_bfloat16S0_S0_,"a",@progbits
	.sectionflags	@""
	.align	4
.nv.constant0._Z4hfmaPf13__nv_bfloat16S0_S0_:
	.zero		910


//--------------------- .nv.constant0._Z4habsPf13__nv_bfloat16 --------------------------
	.section	.nv.constant0._Z4habsPf13__nv_bfloat16,"a",@progbits
	.sectionflags	@""
	.align	4
.nv.constant0._Z4habsPf13__nv_bfloat16:
	.zero		906


//--------------------- SYMBOLS --------------------------

	.type		.nv.reservedSmem.offset0,@object
	.size		.nv.reservedSmem.offset0,0x4
